//
// Generated by NVIDIA NVVM Compiler
//
// Compiler Build ID: CL-36424714
// Cuda compilation tools, release 13.0, V13.0.88
// Based on NVVM 20.0.0
//

.version 9.0
.target sm_100
.address_size 64

	// .globl	_Z20calculateTemperaturePdS_iiddiddddd

.visible .entry _Z20calculateTemperaturePdS_iiddiddddd(
	.param .u64 .ptr .align 1 _Z20calculateTemperaturePdS_iiddiddddd_param_0,
	.param .u64 .ptr .align 1 _Z20calculateTemperaturePdS_iiddiddddd_param_1,
	.param .u32 _Z20calculateTemperaturePdS_iiddiddddd_param_2,
	.param .u32 _Z20calculateTemperaturePdS_iiddiddddd_param_3,
	.param .f64 _Z20calculateTemperaturePdS_iiddiddddd_param_4,
	.param .f64 _Z20calculateTemperaturePdS_iiddiddddd_param_5,
	.param .u32 _Z20calculateTemperaturePdS_iiddiddddd_param_6,
	.param .f64 _Z20calculateTemperaturePdS_iiddiddddd_param_7,
	.param .f64 _Z20calculateTemperaturePdS_iiddiddddd_param_8,
	.param .f64 _Z20calculateTemperaturePdS_iiddiddddd_param_9,
	.param .f64 _Z20calculateTemperaturePdS_iiddiddddd_param_10,
	.param .f64 _Z20calculateTemperaturePdS_iiddiddddd_param_11
)
{
	.reg .pred 	%p<5>;
	.reg .b32 	%r<25>;
	.reg .b64 	%rd<17>;
	.reg .b64 	%fd<39>;

	ld.param.u64 	%rd3, [_Z20calculateTemperaturePdS_iiddiddddd_param_0];
	ld.param.u64 	%rd4, [_Z20calculateTemperaturePdS_iiddiddddd_param_1];
	ld.param.u32 	%r5, [_Z20calculateTemperaturePdS_iiddiddddd_param_2];
	ld.param.u32 	%r6, [_Z20calculateTemperaturePdS_iiddiddddd_param_3];
	ld.param.f64 	%fd1, [_Z20calculateTemperaturePdS_iiddiddddd_param_4];
	ld.param.u32 	%r4, [_Z20calculateTemperaturePdS_iiddiddddd_param_6];
	ld.param.f64 	%fd3, [_Z20calculateTemperaturePdS_iiddiddddd_param_7];
	ld.param.f64 	%fd4, [_Z20calculateTemperaturePdS_iiddiddddd_param_8];
	ld.param.f64 	%fd6, [_Z20calculateTemperaturePdS_iiddiddddd_param_10];
	ld.param.f64 	%fd7, [_Z20calculateTemperaturePdS_iiddiddddd_param_11];
	cvta.to.global.u64 	%rd1, %rd4;
	cvta.to.global.u64 	%rd2, %rd3;
	mov.u32 	%r7, %ctaid.y;
	mov.u32 	%r8, %ntid.y;
	mov.u32 	%r9, %tid.y;
	mad.lo.s32 	%r10, %r7, %r8, %r9;
	sub.s32 	%r11, %r5, %r10;
	add.s32 	%r1, %r11, -2;
	mov.u32 	%r12, %ctaid.x;
	mov.u32 	%r13, %ntid.x;
	mov.u32 	%r14, %tid.x;
	mad.lo.s32 	%r15, %r12, %r13, %r14;
	setp.lt.s32 	%p1, %r1, 0;
	add.s32 	%r16, %r6, -1;
	setp.ge.s32 	%p2, %r15, %r16;
	or.pred  	%p3, %p1, %p2;
	@%p3 bra 	$L__BB0_4;
	setp.ne.s32 	%p4, %r1, 0;
	@%p4 bra 	$L__BB0_3;
	add.s32 	%r23, %r15, %r6;
	add.s32 	%r24, %r23, 1;
	mul.wide.s32 	%rd12, %r24, 8;
	add.s64 	%rd13, %rd2, %rd12;
	ld.global.f64 	%fd25, [%rd13];
	mul.f64 	%fd26, %fd1, 0d3FD0000000000000;
	cvt.rn.f64.s32 	%fd27, %r4;
	mul.f64 	%fd28, %fd26, %fd27;
	add.f64 	%fd29, %fd28, 0d3FF0000000000000;
	mov.f64 	%fd30, 0d3FF0000000000000;
	sub.f64 	%fd31, %fd30, %fd28;
	div.rn.f64 	%fd32, %fd29, %fd31;
	mul.f64 	%fd33, %fd32, %fd25;
	mul.wide.s32 	%rd14, %r15, 8;
	add.s64 	%rd15, %rd2, %rd14;
	st.global.f64 	[%rd15+8], %fd33;
	ld.global.f64 	%fd34, [%rd15];
	sub.f64 	%fd35, %fd7, %fd6;
	fma.rn.f64 	%fd36, %fd35, %fd34, %fd6;
	add.s64 	%rd16, %rd1, %rd14;
	st.global.f64 	[%rd16], %fd36;
	bra.uni 	$L__BB0_4;
$L__BB0_3:
	ld.param.f64 	%fd38, [_Z20calculateTemperaturePdS_iiddiddddd_param_9];
	ld.param.f64 	%fd37, [_Z20calculateTemperaturePdS_iiddiddddd_param_5];
	mul.lo.s32 	%r17, %r1, %r6;
	add.s32 	%r18, %r17, %r15;
	mul.wide.s32 	%rd5, %r18, 8;
	add.s64 	%rd6, %rd2, %rd5;
	ld.global.f64 	%fd8, [%rd6];
	mul.f64 	%fd9, %fd1, %fd1;
	div.rn.f64 	%fd10, %fd37, %fd9;
	add.s32 	%r19, %r17, %r6;
	mul.wide.s32 	%rd7, %r6, 8;
	add.s64 	%rd8, %rd6, %rd7;
	ld.global.f64 	%fd11, [%rd8];
	add.f64 	%fd12, %fd8, %fd8;
	sub.f64 	%fd13, %fd11, %fd12;
	shl.b32 	%r20, %r6, 1;
	sub.s32 	%r21, %r19, %r20;
	add.s32 	%r22, %r21, %r15;
	mul.wide.s32 	%rd9, %r22, 8;
	add.s64 	%rd10, %rd2, %rd9;
	ld.global.f64 	%fd14, [%rd10];
	add.f64 	%fd15, %fd13, %fd14;
	fma.rn.f64 	%fd16, %fd10, %fd15, %fd8;
	mul.f64 	%fd17, %fd4, %fd4;
	mul.f64 	%fd18, %fd3, %fd17;
	mul.f64 	%fd19, %fd37, %fd18;
	sub.f64 	%fd20, %fd7, %fd6;
	mul.f64 	%fd21, %fd38, %fd20;
	div.rn.f64 	%fd22, %fd19, %fd21;
	add.f64 	%fd23, %fd22, %fd16;
	st.global.f64 	[%rd6+8], %fd23;
	fma.rn.f64 	%fd24, %fd20, %fd8, %fd6;
	add.s64 	%rd11, %rd1, %rd5;
	st.global.f64 	[%rd11], %fd24;
$L__BB0_4:
	ret;

}


// ===== COMPILED SASS (sm_100) =====

	.target	sm_100

	.elftype	@"ET_EXEC"


//--------------------- .note.nv.tkinfo           --------------------------
	.section	.note.nv.tkinfo,"",@"SHT_NOTE"
	.sectionflags	@"SHF_NOTE_NV_TKINFO"
	.tkinfo
        /*0018*/ 	.word	0x00000002
        /*0030*/ 	.string	""
        /*0030*/ 	.string	"ptxas"
        /*0030*/ 	.string	"Cuda compilation tools, release 13.0, V13.0.88"
        /*0030*/ 	.string	"Build cuda_13.0.r13.0/compiler.36424714_0"
        /*0030*/ 	.string	"-arch sm_100 -m 64 "



//--------------------- .note.nv.cuinfo           --------------------------
	.section	.note.nv.cuinfo,"",@"SHT_NOTE"
	.sectionflags	@"SHF_NOTE_NV_CUINFO"
        /*0018*/ 	.short	0x0002
        /*001a*/ 	.short	0x0064
        /*001c*/ 	.short	0x0082
	.zero		2


//--------------------- .nv.info                  --------------------------
	.section	.nv.info,"",@"SHT_CUDA_INFO"
	.align	4


	//----- nvinfo : EIATTR_REGCOUNT
	.align		4
        /*0000*/ 	.byte	0x04, 0x2f
        /*0002*/ 	.short	(.L_1 - .L_0)
	.align		4
.L_0:
        /*0004*/ 	.word	index@(_Z20calculateTemperaturePdS_iiddiddddd)
        /*0008*/ 	.word	0x0000001f


	//----- nvinfo : EIATTR_FRAME_SIZE
	.align		4
.L_1:
        /*000c*/ 	.byte	0x04, 0x11
        /*000e*/ 	.short	(.L_3 - .L_2)
	.align		4
.L_2:
        /*0010*/ 	.word	index@($__internal_0_$__cuda_sm20_div_rn_f64_full)
        /*0014*/ 	.word	0x00000000


	//----- nvinfo : EIATTR_FRAME_SIZE
	.align		4
.L_3:
        /*0018*/ 	.byte	0x04, 0x11
        /*001a*/ 	.short	(.L_5 - .L_4)
	.align		4
.L_4:
        /*001c*/ 	.word	index@(_Z20calculateTemperaturePdS_iiddiddddd)
        /*0020*/ 	.word	0x00000000


	//----- nvinfo : EIATTR_MIN_STACK_SIZE
	.align		4
.L_5:
        /*0024*/ 	.byte	0x04, 0x12
        /*0026*/ 	.short	(.L_7 - .L_6)
	.align		4
.L_6:
        /*0028*/ 	.word	index@(_Z20calculateTemperaturePdS_iiddiddddd)
        /*002c*/ 	.word	0x00000000
.L_7:


//--------------------- .nv.compat                --------------------------
	.section	.nv.compat,"",@"SHT_CUDA_COMPAT_INFO"
	.align	4
        /*0000*/ 	.byte	0x02, 0x09, 0x00, 0x00, 0x02, 0x02, 0x01, 0x00, 0x02, 0x05, 0x05, 0x00, 0x03, 0x07, 0x01, 0x01
        /*0010*/ 	.byte	0x02, 0x03, 0x00, 0x00, 0x02, 0x06, 0x01, 0x00, 0x04, 0x0b, 0x08, 0x00, 0x01, 0x00, 0x00, 0x00
        /*0020*/ 	.byte	0x00, 0x00, 0x00, 0x00


//--------------------- .nv.info._Z20calculateTemperaturePdS_iiddiddddd --------------------------
	.section	.nv.info._Z20calculateTemperaturePdS_iiddiddddd,"",@"SHT_CUDA_INFO"
	.sectionflags	@""
	.align	4


	//----- nvinfo : EIATTR_CUDA_API_VERSION
	.align		4
        /*0000*/ 	.byte	0x04, 0x37
        /*0002*/ 	.short	(.L_9 - .L_8)
.L_8:
        /*0004*/ 	.word	0x00000082


	//----- nvinfo : EIATTR_KPARAM_INFO
	.align		4
.L_9:
        /*0008*/ 	.byte	0x04, 0x17
        /*000a*/ 	.short	(.L_11 - .L_10)
.L_10:
        /*000c*/ 	.word	0x00000000
        /*0010*/ 	.short	0x000b
        /*0012*/ 	.short	0x0050
        /*0014*/ 	.byte	0x00, 0xf0, 0x21, 0x00


	//----- nvinfo : EIATTR_KPARAM_INFO
	.align		4
.L_11:
        /*0018*/ 	.byte	0x04, 0x17
        /*001a*/ 	.short	(.L_13 - .L_12)
.L_12:
        /*001c*/ 	.word	0x00000000
        /*0020*/ 	.short	0x000a
        /*0022*/ 	.short	0x0048
        /*0024*/ 	.byte	0x00, 0xf0, 0x21, 0x00


	//----- nvinfo : EIATTR_KPARAM_INFO
	.align		4
.L_13:
        /*0028*/ 	.byte	0x04, 0x17
        /*002a*/ 	.short	(.L_15 - .L_14)
.L_14:
        /*002c*/ 	.word	0x00000000
        /*0030*/ 	.short	0x0009
        /*0032*/ 	.short	0x0040
        /*0034*/ 	.byte	0x00, 0xf0, 0x21, 0x00


	//----- nvinfo : EIATTR_KPARAM_INFO
	.align		4
.L_15:
        /*0038*/ 	.byte	0x04, 0x17
        /*003a*/ 	.short	(.L_17 - .L_16)
.L_16:
        /*003c*/ 	.word	0x00000000
        /*0040*/ 	.short	0x0008
        /*0042*/ 	.short	0x0038
        /*0044*/ 	.byte	0x00, 0xf0, 0x21, 0x00


	//----- nvinfo : EIATTR_KPARAM_INFO
	.align		4
.L_17:
        /*0048*/ 	.byte	0x04, 0x17
        /*004a*/ 	.short	(.L_19 - .L_18)
.L_18:
        /*004c*/ 	.word	0x00000000
        /*0050*/ 	.short	0x0007
        /*0052*/ 	.short	0x0030
        /*0054*/ 	.byte	0x00, 0xf0, 0x21, 0x00


	//----- nvinfo : EIATTR_KPARAM_INFO
	.align		4
.L_19:
        /*0058*/ 	.byte	0x04, 0x17
        /*005a*/ 	.short	(.L_21 - .L_20)
.L_20:
        /*005c*/ 	.word	0x00000000
        /*0060*/ 	.short	0x0006
        /*0062*/ 	.short	0x0028
        /*0064*/ 	.byte	0x00, 0xf0, 0x11, 0x00


	//----- nvinfo : EIATTR_KPARAM_INFO
	.align		4
.L_21:
        /*0068*/ 	.byte	0x04, 0x17
        /*006a*/ 	.short	(.L_23 - .L_22)
.L_22:
        /*006c*/ 	.word	0x00000000
        /*0070*/ 	.short	0x0005
        /*0072*/ 	.short	0x0020
        /*0074*/ 	.byte	0x00, 0xf0, 0x21, 0x00


	//----- nvinfo : EIATTR_KPARAM_INFO
	.align		4
.L_23:
        /*0078*/ 	.byte	0x04, 0x17
        /*007a*/ 	.short	(.L_25 - .L_24)
.L_24:
        /*007c*/ 	.word	0x00000000
        /*0080*/ 	.short	0x0004
        /*0082*/ 	.short	0x0018
        /*0084*/ 	.byte	0x00, 0xf0, 0x21, 0x00


	//----- nvinfo : EIATTR_KPARAM_INFO
	.align		4
.L_25:
        /*0088*/ 	.byte	0x04, 0x17
        /*008a*/ 	.short	(.L_27 - .L_26)
.L_26:
        /*008c*/ 	.word	0x00000000
        /*0090*/ 	.short	0x0003
        /*0092*/ 	.short	0x0014
        /*0094*/ 	.byte	0x00, 0xf0, 0x11, 0x00


	//----- nvinfo : EIATTR_KPARAM_INFO
	.align		4
.L_27:
        /*0098*/ 	.byte	0x04, 0x17
        /*009a*/ 	.short	(.L_29 - .L_28)
.L_28:
        /*009c*/ 	.word	0x00000000
        /*00a0*/ 	.short	0x0002
        /*00a2*/ 	.short	0x0010
        /*00a4*/ 	.byte	0x00, 0xf0, 0x11, 0x00


	//----- nvinfo : EIATTR_KPARAM_INFO
	.align		4
.L_29:
        /*00a8*/ 	.byte	0x04, 0x17
        /*00aa*/ 	.short	(.L_31 - .L_30)
.L_30:
        /*00ac*/ 	.word	0x00000000
        /*00b0*/ 	.short	0x0001
        /*00b2*/ 	.short	0x0008
        /*00b4*/ 	.byte	0x00, 0xf5, 0x21, 0x00


	//----- nvinfo : EIATTR_KPARAM_INFO
	.align		4
.L_31:
        /*00b8*/ 	.byte	0x04, 0x17
        /*00ba*/ 	.short	(.L_33 - .L_32)
.L_32:
        /*00bc*/ 	.word	0x00000000
        /*00c0*/ 	.short	0x0000
        /*00c2*/ 	.short	0x0000
        /*00c4*/ 	.byte	0x00, 0xf5, 0x21, 0x00


	//----- nvinfo : EIATTR_SPARSE_MMA_MASK
	.align		4
.L_33:
        /*00c8*/ 	.byte	0x03, 0x50
        /*00ca*/ 	.short	0x0000


	//----- nvinfo : EIATTR_MAXREG_COUNT
	.align		4
        /*00cc*/ 	.byte	0x03, 0x1b
        /*00ce*/ 	.short	0x00ff


	//----- nvinfo : EIATTR_MERCURY_ISA_VERSION
	.align		4
        /*00d0*/ 	.byte	0x03, 0x5f
        /*00d2*/ 	.short	0x0101


	//----- nvinfo : EIATTR_VRC_CTA_INIT_COUNT
	.align		4
        /*00d4*/ 	.byte	0x02, 0x4a
	.zero		1
	.zero		1


	//----- nvinfo : EIATTR_EXIT_INSTR_OFFSETS
	.align		4
        /*00d8*/ 	.byte	0x04, 0x1c
        /*00da*/ 	.short	(.L_35 - .L_34)


	//   ....[0]....
.L_34:
        /*00dc*/ 	.word	0x000000e0


	//   ....[1]....
        /*00e0*/ 	.word	0x000003a0


	//   ....[2]....
        /*00e4*/ 	.word	0x000008c0


	//----- nvinfo : EIATTR_CRS_STACK_SIZE
	.align		4
.L_35:
        /*00e8*/ 	.byte	0x04, 0x1e
        /*00ea*/ 	.short	(.L_37 - .L_36)
.L_36:
        /*00ec*/ 	.word	0x00000000


	//----- nvinfo : EIATTR_CBANK_PARAM_SIZE
	.align		4
.L_37:
        /*00f0*/ 	.byte	0x03, 0x19
        /*00f2*/ 	.short	0x0058


	//----- nvinfo : EIATTR_PARAM_CBANK
	.align		4
        /*00f4*/ 	.byte	0x04, 0x0a
        /*00f6*/ 	.short	(.L_39 - .L_38)
	.align		4
.L_38:
        /*00f8*/ 	.word	index@(.nv.constant0._Z20calculateTemperaturePdS_iiddiddddd)
        /*00fc*/ 	.short	0x0380
        /*00fe*/ 	.short	0x0058


	//----- nvinfo : EIATTR_SW_WAR
	.align		4
.L_39:
        /*0100*/ 	.byte	0x04, 0x36
        /*0102*/ 	.short	(.L_41 - .L_40)
.L_40:
        /*0104*/ 	.word	0x00000008
.L_41:


//--------------------- .nv.callgraph             --------------------------
	.section	.nv.callgraph,"",@"SHT_CUDA_CALLGRAPH"
	.align	4
	.sectionentsize	8
	.align		4
        /*0000*/ 	.word	0x00000000
	.align		4
        /*0004*/ 	.word	0xffffffff
	.align		4
        /*0008*/ 	.word	0x00000000
	.align		4
        /*000c*/ 	.word	0xfffffffe
	.align		4
        /*0010*/ 	.word	0x00000000
	.align		4
        /*0014*/ 	.word	0xfffffffd
	.align		4
        /*0018*/ 	.word	0x00000000
	.align		4
        /*001c*/ 	.word	0xfffffffc


//--------------------- .text._Z20calculateTemperaturePdS_iiddiddddd --------------------------
	.section	.text._Z20calculateTemperaturePdS_iiddiddddd,"ax",@progbits
	.align	128
        .global         _Z20calculateTemperaturePdS_iiddiddddd
        .type           _Z20calculateTemperaturePdS_iiddiddddd,@function
        .size           _Z20calculateTemperaturePdS_iiddiddddd,(.L_x_10 - _Z20calculateTemperaturePdS_iiddiddddd)
        .other          _Z20calculateTemperaturePdS_iiddiddddd,@"STO_CUDA_ENTRY STV_DEFAULT"
_Z20calculateTemperaturePdS_iiddiddddd:
.text._Z20calculateTemperaturePdS_iiddiddddd:
[----:B------:R-:W-:Y:S01]  /*0000*/  LDC R1, c[0x0][0x37c] ;  /* 0x0000df00ff017b82 */ /* 0x000fe20000000800 */
[----:B------:R-:W0:Y:S07]  /*0010*/  S2R R3, SR_TID.X ;  /* 0x0000000000037919 */ /* 0x000e2e0000002100 */
[----:B------:R-:W1:Y:S01]  /*0020*/  LDC R11, c[0x0][0x364] ;  /* 0x0000d900ff0b7b82 */ /* 0x000e620000000800 */
[----:B------:R-:W1:Y:S07]  /*0030*/  S2R R0, SR_TID.Y ;  /* 0x0000000000007919 */ /* 0x000e6e0000002200 */
[----:B------:R-:W0:Y:S08]  /*0040*/  S2UR UR5, SR_CTAID.X ;  /* 0x00000000000579c3 */ /* 0x000e300000002500 */
[----:B------:R-:W0:Y:S08]  /*0050*/  LDC R10, c[0x0][0x360] ;  /* 0x0000d800ff0a7b82 */ /* 0x000e300000000800 */
[----:B------:R-:W1:Y:S08]  /*0060*/  S2UR UR4, SR_CTAID.Y ;  /* 0x00000000000479c3 */ /* 0x000e700000002600 */
[----:B------:R-:W2:Y:S01]  /*0070*/  LDC.64 R4, c[0x0][0x390] ;  /* 0x0000e400ff047b82 */ /* 0x000ea20000000a00 */
[----:B0-----:R-:W-:-:S02]  /*0080*/  IMAD R10, R10, UR5, R3 ;  /* 0x000000050a0a7c24 */ /* 0x001fc4000f8e0203 */
[----:B-1----:R-:W-:Y:S02]  /*0090*/  IMAD R11, R11, UR4, R0 ;  /* 0x000000040b0b7c24 */ /* 0x002fe4000f8e0200 */
[----:B--2---:R-:W-:-:S03]  /*00a0*/  VIADD R3, R5, 0xffffffff ;  /* 0xffffffff05037836 */ /* 0x004fc60000000000 */
[----:B------:R-:W-:Y:S02]  /*00b0*/  IADD3 R11, PT, PT, -R11, -0x2, R4 ;  /* 0xfffffffe0b0b7810 */ /* 0x000fe40007ffe104 */
[----:B------:R-:W-:-:S04]  /*00c0*/  ISETP.GE.AND P0, PT, R10, R3, PT ;  /* 0x000000030a00720c */ /* 0x000fc80003f06270 */
[----:B------:R-:W-:-:S13]  /*00d0*/  ISETP.LT.OR P0, PT, R11, RZ, P0 ;  /* 0x000000ff0b00720c */ /* 0x000fda0000701670 */
[----:B------:R-:W-:Y:S05]  /*00e0*/  @P0 EXIT ;  /* 0x000000000000094d */ /* 0x000fea0003800000 */
[----:B------:R-:W-:Y:S01]  /*00f0*/  ISETP.NE.AND P0, PT, R11, RZ, PT ;  /* 0x000000ff0b00720c */ /* 0x000fe20003f05270 */
[----:B------:R-:W0:-:S12]  /*0100*/  LDCU.64 UR4, c[0x0][0x358] ;  /* 0x00006b00ff0477ac */ /* 0x000e180008000a00 */
[----:B------:R-:W-:Y:S05]  /*0110*/  @P0 BRA `(.L_x_0) ;  /* 0x0000000000a40947 */ /* 0x000fea0003800000 */
[----:B------:R-:W1:Y:S01]  /*0120*/  LDC.64 R12, c[0x0][0x380] ;  /* 0x0000e000ff0c7b82 */ /* 0x000e620000000a00 */
[----:B------:R-:W-:Y:S01]  /*0130*/  IMAD.X R3, R10, 0x1, R5, PT ;  /* 0x000000010a037824 */ /* 0x000fe200038e0605 */
[----:B------:R-:W2:Y:S03]  /*0140*/  LDCU UR6, c[0x0][0x3a8] ;  /* 0x00007500ff0677ac */ /* 0x000ea60008000800 */
[----:B-1----:R-:W-:-:S03]  /*0150*/  IMAD.WIDE R12, R3, 0x8, R12 ;  /* 0x00000008030c7825 */ /* 0x002fc600078e020c */
[----:B------:R-:W1:Y:S03]  /*0160*/  LDC.64 R2, c[0x0][0x398] ;  /* 0x0000e600ff027b82 */ /* 0x000e660000000a00 */
[----:B0-----:R-:W5:Y:S01]  /*0170*/  LDG.E.64 R12, desc[UR4][R12.64] ;  /* 0x000000040c0c7981 */ /* 0x001f62000c1e1b00 */
[----:B--2---:R-:W0:Y:S01]  /*0180*/  I2F.F64 R4, UR6 ;  /* 0x0000000600047d12 */ /* 0x004e220008201c00 */
[----:B------:R-:W-:Y:S01]  /*0190*/  IMAD.MOV.U32 R8, RZ, RZ, 0x1 ;  /* 0x00000001ff087424 */ /* 0x000fe200078e00ff */
[----:B-1----:R-:W-:-:S08]  /*01a0*/  DMUL R2, R2, 0.25 ;  /* 0x3fd0000002027828 */ /* 0x002fd00000000000 */
[CC--:B0-----:R-:W-:Y:S02]  /*01b0*/  DFMA R6, -R2.reuse, R4.reuse, 1 ;  /* 0x3ff000000206742b */ /* 0x0c1fe40000000104 */
[----:B------:R-:W-:-:S04]  /*01c0*/  DFMA R4, R2, R4, 1 ;  /* 0x3ff000000204742b */ /* 0x000fc80000000004 */
[----:B------:R-:W0:Y:S06]  /*01d0*/  MUFU.RCP64H R9, R7 ;  /* 0x0000000700097308 */ /* 0x000e2c0000001800 */
[----:B------:R-:W-:Y:S01]  /*01e0*/  FSETP.GEU.AND P1, PT, |R5|, 6.5827683646048100446e-37, PT ;  /* 0x036000000500780b */ /* 0x000fe20003f2e200 */
[----:B0-----:R-:W-:-:S08]  /*01f0*/  DFMA R14, -R6, R8, 1 ;  /* 0x3ff00000060e742b */ /* 0x001fd00000000108 */
[----:B------:R-:W-:-:S08]  /*0200*/  DFMA R14, R14, R14, R14 ;  /* 0x0000000e0e0e722b */ /* 0x000fd0000000000e */
[----:B------:R-:W-:-:S08]  /*0210*/  DFMA R14, R8, R14, R8 ;  /* 0x0000000e080e722b */ /* 0x000fd00000000008 */
[----:B------:R-:W-:-:S08]  /*0220*/  DFMA R8, -R6, R14, 1 ;  /* 0x3ff000000608742b */ /* 0x000fd0000000010e */
[----:B------:R-:W-:-:S08]  /*0230*/  DFMA R8, R14, R8, R14 ;  /* 0x000000080e08722b */ /* 0x000fd0000000000e */
[----:B------:R-:W-:-:S08]  /*0240*/  DMUL R2, R4, R8 ;  /* 0x0000000804027228 */ /* 0x000fd00000000000 */
[----:B------:R-:W-:-:S08]  /*0250*/  DFMA R14, -R6, R2, R4 ;  /* 0x00000002060e722b */ /* 0x000fd00000000104 */
[----:B------:R-:W-:-:S10]  /*0260*/  DFMA R2, R8, R14, R2 ;  /* 0x0000000e0802722b */ /* 0x000fd40000000002 */
[----:B------:R-:W-:-:S05]  /*0270*/  FFMA R0, RZ, R7, R3 ;  /* 0x00000007ff007223 */ /* 0x000fca0000000003 */
[----:B------:R-:W-:-:S13]  /*0280*/  FSETP.GT.AND P0, PT, |R0|, 1.469367938527859385e-39, PT ;  /* 0x001000000000780b */ /* 0x000fda0003f04200 */
[----:B------:R-:W-:Y:S05]  /*0290*/  @P0 BRA P1, `(.L_x_1) ;  /* 0x0000000000100947 */ /* 0x000fea0000800000 */
[----:B------:R-:W-:-:S07]  /*02a0*/  MOV R0, 0x2c0 ;  /* 0x000002c000007802 */ /* 0x000fce0000000f00 */
[----:B-----5:R-:W-:Y:S05]  /*02b0*/  CALL.REL.NOINC `($__internal_0_$__cuda_sm20_div_rn_f64_full) ;  /* 0x0000000400847944 */ /* 0x020fea0003c00000 */
[----:B------:R-:W-:Y:S02]  /*02c0*/  IMAD.MOV.U32 R2, RZ, RZ, R6 ;  /* 0x000000ffff027224 */ /* 0x000fe400078e0006 */
[----:B------:R-:W-:-:S07]  /*02d0*/  IMAD.MOV.U32 R3, RZ, RZ, R7 ;  /* 0x000000ffff037224 */ /* 0x000fce00078e0007 */
.L_x_1:
[----:B------:R-:W0:Y:S01]  /*02e0*/  LDC.64 R4, c[0x0][0x380] ;  /* 0x0000e000ff047b82 */ /* 0x000e220000000a00 */
[----:B------:R-:W1:Y:S07]  /*02f0*/  LDCU.64 UR6, c[0x0][0x3d0] ;  /* 0x00007a00ff0677ac */ /* 0x000e6e0008000a00 */
[----:B------:R-:W1:Y:S08]  /*0300*/  LDC.64 R14, c[0x0][0x3c8] ;  /* 0x0000f200ff0e7b82 */ /* 0x000e700000000a00 */
[----:B------:R-:W2:Y:S01]  /*0310*/  LDC.64 R16, c[0x0][0x388] ;  /* 0x0000e200ff107b82 */ /* 0x000ea20000000a00 */
[----:B0-----:R-:W-:-:S05]  /*0320*/  IMAD.WIDE R4, R10, 0x8, R4 ;  /* 0x000000080a047825 */ /* 0x001fca00078e0204 */
[----:B------:R-:W3:Y:S01]  /*0330*/  LDG.E.64 R6, desc[UR4][R4.64] ;  /* 0x0000000404067981 */ /* 0x000ee2000c1e1b00 */
[----:B-----5:R-:W-:Y:S02]  /*0340*/  DMUL R12, R12, R2 ;  /* 0x000000020c0c7228 */ /* 0x020fe40000000000 */
[----:B-1----:R-:W-:-:S05]  /*0350*/  DADD R8, -R14, UR6 ;  /* 0x000000060e087e29 */ /* 0x002fca0008000100 */
[----:B------:R-:W-:Y:S01]  /*0360*/  STG.E.64 desc[UR4][R4.64+0x8], R12 ;  /* 0x0000080c04007986 */ /* 0x000fe2000c101b04 */
[----:B--2---:R-:W-:Y:S02]  /*0370*/  IMAD.WIDE R10, R10, 0x8, R16 ;  /* 0x000000080a0a7825 */ /* 0x004fe400078e0210 */
[----:B---3--:R-:W-:-:S07]  /*0380*/  DFMA R6, R6, R8, R14 ;  /* 0x000000080606722b */ /* 0x008fce000000000e */
[----:B------:R-:W-:Y:S01]  /*0390*/  STG.E.64 desc[UR4][R10.64], R6 ;  /* 0x000000060a007986 */ /* 0x000fe2000c101b04 */
[----:B------:R-:W-:Y:S05]  /*03a0*/  EXIT ;  /* 0x000000000000794d */ /* 0x000fea0003800000 */
.L_x_0:
[----:B------:R-:W1:Y:S01]  /*03b0*/  LDC.64 R16, c[0x0][0x380] ;  /* 0x0000e000ff107b82 */ /* 0x000e620000000a00 */
[----:B------:R-:W-:Y:S01]  /*03c0*/  IMAD R2, R11, R5, R10 ;  /* 0x000000050b027224 */ /* 0x000fe200078e020a */
[----:B------:R-:W2:Y:S06]  /*03d0*/  LDCU.64 UR6, c[0x0][0x3a0] ;  /* 0x00007400ff0677ac */ /* 0x000eac0008000a00 */
[----:B------:R-:W3:Y:S01]  /*03e0*/  LDC.64 R6, c[0x0][0x398] ;  /* 0x0000e600ff067b82 */ /* 0x000ee20000000a00 */
[----:B------:R-:W-:-:S07]  /*03f0*/  IMAD.MOV.U32 R4, RZ, RZ, 0x1 ;  /* 0x00000001ff047424 */ /* 0x000fce00078e00ff */
[----:B------:R-:W4:Y:S01]  /*0400*/  LDC R0, c[0x0][0x3a4] ;  /* 0x0000e900ff007b82 */ /* 0x000f220000000800 */
[----:B-1----:R-:W-:-:S05]  /*0410*/  IMAD.WIDE R16, R2, 0x8, R16 ;  /* 0x0000000802107825 */ /* 0x002fca00078e0210 */
[----:B0-----:R0:W5:Y:S01]  /*0420*/  LDG.E.64 R14, desc[UR4][R16.64] ;  /* 0x00000004100e7981 */ /* 0x001162000c1e1b00 */
[----:B---3--:R-:W-:-:S06]  /*0430*/  DMUL R6, R6, R6 ;  /* 0x0000000606067228 */ /* 0x008fcc0000000000 */
[----:B------:R-:W1:Y:S01]  /*0440*/  MUFU.RCP64H R5, R7 ;  /* 0x0000000700057308 */ /* 0x000e620000001800 */
[----:B----4-:R-:W-:Y:S01]  /*0450*/  FSETP.GEU.AND P1, PT, |R0|, 6.5827683646048100446e-37, PT ;  /* 0x036000000000780b */ /* 0x010fe20003f2e200 */
[----:B-1----:R-:W-:-:S08]  /*0460*/  DFMA R8, -R6, R4, 1 ;  /* 0x3ff000000608742b */ /* 0x002fd00000000104 */
[----:B------:R-:W-:-:S08]  /*0470*/  DFMA R8, R8, R8, R8 ;  /* 0x000000080808722b */ /* 0x000fd00000000008 */
[----:B------:R-:W-:-:S08]  /*0480*/  DFMA R8, R4, R8, R4 ;  /* 0x000000080408722b */ /* 0x000fd00000000004 */
[----:B------:R-:W-:-:S08]  /*0490*/  DFMA R4, -R6, R8, 1 ;  /* 0x3ff000000604742b */ /* 0x000fd00000000108 */
[----:B------:R-:W-:-:S08]  /*04a0*/  DFMA R4, R8, R4, R8 ;  /* 0x000000040804722b */ /* 0x000fd00000000008 */
[----:B--2---:R-:W-:-:S08]  /*04b0*/  DMUL R8, R4, UR6 ;  /* 0x0000000604087c28 */ /* 0x004fd00008000000 */
[----:B------:R-:W-:-:S08]  /*04c0*/  DFMA R12, -R6, R8, UR6 ;  /* 0x00000006060c7e2b */ /* 0x000fd00008000108 */
[----:B------:R-:W-:-:S10]  /*04d0*/  DFMA R4, R4, R12, R8 ;  /* 0x0000000c0404722b */ /* 0x000fd40000000008 */
[----:B------:R-:W-:-:S05]  /*04e0*/  FFMA R3, RZ, R7, R5 ;  /* 0x00000007ff037223 */ /* 0x000fca0000000005 */
[----:B------:R-:W-:-:S13]  /*04f0*/  FSETP.GT.AND P0, PT, |R3|, 1.469367938527859385e-39, PT ;  /* 0x001000000300780b */ /* 0x000fda0003f04200 */
[----:B0-----:R-:W-:Y:S05]  /*0500*/  @P0 BRA P1, `(.L_x_2) ;  /* 0x00000000001c0947 */ /* 0x001fea0000800000 */
[----:B------:R-:W0:Y:S01]  /*0510*/  LDCU.64 UR6, c[0x0][0x3a0] ;  /* 0x00007400ff0677ac */ /* 0x000e220008000a00 */
[----:B------:R-:W-:Y:S01]  /*0520*/  MOV R0, 0x560 ;  /* 0x0000056000007802 */ /* 0x000fe20000000f00 */
[----:B0-----:R-:W-:Y:S02]  /*0530*/  IMAD.U32 R4, RZ, RZ, UR6 ;  /* 0x00000006ff047e24 */ /* 0x001fe4000f8e00ff */
[----:B------:R-:W-:-:S07]  /*0540*/  IMAD.U32 R5, RZ, RZ, UR7 ;  /* 0x00000007ff057e24 */ /* 0x000fce000f8e00ff */
[----:B-----5:R-:W-:Y:S05]  /*0550*/  CALL.REL.NOINC `($__internal_0_$__cuda_sm20_div_rn_f64_full) ;  /* 0x0000000000dc7944 */ /* 0x020fea0003c00000 */
[----:B------:R-:W-:Y:S02]  /*0560*/  IMAD.MOV.U32 R4, RZ, RZ, R6 ;  /* 0x000000ffff047224 */ /* 0x000fe400078e0006 */
[----:B------:R-:W-:-:S07]  /*0570*/  IMAD.MOV.U32 R5, RZ, RZ, R7 ;  /* 0x000000ffff057224 */ /* 0x000fce00078e0007 */
.L_x_2:
[----:B------:R-:W0:Y:S01]  /*0580*/  LDC R6, c[0x0][0x394] ;  /* 0x0000e500ff067b82 */ /* 0x000e220000000800 */
[----:B------:R-:W1:Y:S07]  /*0590*/  LDCU.64 UR6, c[0x0][0x3d0] ;  /* 0x00007a00ff0677ac */ /* 0x000e6e0008000a00 */
[----:B------:R-:W2:Y:S08]  /*05a0*/  LDC.64 R20, c[0x0][0x380] ;  /* 0x0000e000ff147b82 */ /* 0x000eb00000000a00 */
[----:B------:R-:W1:Y:S01]  /*05b0*/  LDC.64 R12, c[0x0][0x3c8] ;  /* 0x0000f200ff0c7b82 */ /* 0x000e620000000a00 */
[----:B0-----:R-:W-:Y:S01]  /*05c0*/  IADD3 R0, PT, PT, -R6, RZ, RZ ;  /* 0x000000ff06007210 */ /* 0x001fe20007ffe1ff */
[----:B------:R-:W-:-:S06]  /*05d0*/  IMAD R11, R11, R6, R6 ;  /* 0x000000060b0b7224 */ /* 0x000fcc00078e0206 */
[----:B------:R-:W0:Y:S01]  /*05e0*/  LDC.64 R8, c[0x0][0x3c0] ;  /* 0x0000f000ff087b82 */ /* 0x000e220000000a00 */
[----:B------:R-:W-:-:S04]  /*05f0*/  IMAD.WIDE R6, R6, 0x8, R16 ;  /* 0x0000000806067825 */ /* 0x000fc800078e0210 */
[----:B------:R-:W-:-:S03]  /*0600*/  IMAD R11, R0, 0x2, R11 ;  /* 0x00000002000b7824 */ /* 0x000fc600078e020b */
[----:B------:R-:W3:Y:S01]  /*0610*/  LDC.64 R24, c[0x0][0x3b8] ;  /* 0x0000ee00ff187b82 */ /* 0x000ee20000000a00 */
[----:B------:R-:W-:Y:S02]  /*0620*/  IMAD.IADD R3, R10, 0x1, R11 ;  /* 0x000000010a037824 */ /* 0x000fe400078e020b */
[----:B------:R4:W3:Y:S02]  /*0630*/  LDG.E.64 R10, desc[UR4][R6.64] ;  /* 0x00000004060a7981 */ /* 0x0008e4000c1e1b00 */
[----:B--2---:R-:W-:-:S06]  /*0640*/  IMAD.WIDE R20, R3, 0x8, R20 ;  /* 0x0000000803147825 */ /* 0x004fcc00078e0214 */
[----:B------:R-:W2:Y:S01]  /*0650*/  LDG.E.64 R20, desc[UR4][R20.64] ;  /* 0x0000000414147981 */ /* 0x000ea2000c1e1b00 */
[----:B-1----:R-:W-:Y:S01]  /*0660*/  DADD R12, -R12, UR6 ;  /* 0x000000060c0c7e29 */ /* 0x002fe20008000100 */
[----:B------:R-:W-:Y:S01]  /*0670*/  IMAD.MOV.U32 R18, RZ, RZ, 0x1 ;  /* 0x00000001ff127424 */ /* 0x000fe200078e00ff */
[----:B----4-:R-:W1:Y:S01]  /*0680*/  LDC.64 R6, c[0x0][0x3b0] ;  /* 0x0000ec00ff067b82 */ /* 0x010e620000000a00 */
[----:B------:R-:W4:Y:S05]  /*0690*/  LDCU.64 UR6, c[0x0][0x3a0] ;  /* 0x00007400ff0677ac */ /* 0x000f2a0008000a00 */
[----:B0-----:R-:W-:-:S06]  /*06a0*/  DMUL R8, R12, R8 ;  /* 0x000000080c087228 */ /* 0x001fcc0000000000 */
[----:B------:R-:W0:Y:S02]  /*06b0*/  MUFU.RCP64H R19, R9 ;  /* 0x0000000900137308 */ /* 0x000e240000001800 */
[----:B0-----:R-:W-:-:S08]  /*06c0*/  DFMA R22, -R8, R18, 1 ;  /* 0x3ff000000816742b */ /* 0x001fd00000000112 */
[----:B------:R-:W-:-:S08]  /*06d0*/  DFMA R22, R22, R22, R22 ;  /* 0x000000161616722b */ /* 0x000fd00000000016 */
[----:B------:R-:W-:Y:S02]  /*06e0*/  DFMA R22, R18, R22, R18 ;  /* 0x000000161216722b */ /* 0x000fe40000000012 */
[----:B---3--:R-:W-:-:S06]  /*06f0*/  DMUL R18, R24, R24 ;  /* 0x0000001818127228 */ /* 0x008fcc0000000000 */
[----:B------:R-:W-:Y:S02]  /*0700*/  DFMA R24, -R8, R22, 1 ;  /* 0x3ff000000818742b */ /* 0x000fe40000000116 */
[----:B-1----:R-:W-:-:S06]  /*0710*/  DMUL R18, R18, R6 ;  /* 0x0000000612127228 */ /* 0x002fcc0000000000 */
[----:B------:R-:W-:Y:S02]  /*0720*/  DFMA R24, R22, R24, R22 ;  /* 0x000000181618722b */ /* 0x000fe40000000016 */
[----:B----4-:R-:W-:Y:S02]  /*0730*/  DMUL R18, R18, UR6 ;  /* 0x0000000612127c28 */ /* 0x010fe40008000000 */
[----:B-----5:R-:W-:-:S06]  /*0740*/  DADD R22, R14, R14 ;  /* 0x000000000e167229 */ /* 0x020fcc000000000e */
[----:B------:R-:W-:Y:S02]  /*0750*/  DMUL R6, R18, R24 ;  /* 0x0000001812067228 */ /* 0x000fe40000000000 */
[----:B------:R-:W-:-:S06]  /*0760*/  FSETP.GEU.AND P1, PT, |R19|, 6.5827683646048100446e-37, PT ;  /* 0x036000001300780b */ /* 0x000fcc0003f2e200 */
[----:B------:R-:W-:-:S08]  /*0770*/  DFMA R26, -R8, R6, R18 ;  /* 0x00000006081a722b */ /* 0x000fd00000000112 */
[----:B------:R-:W-:-:S10]  /*0780*/  DFMA R6, R24, R26, R6 ;  /* 0x0000001a1806722b */ /* 0x000fd40000000006 */
[----:B------:R-:W-:-:S05]  /*0790*/  FFMA R0, RZ, R9, R7 ;  /* 0x00000009ff007223 */ /* 0x000fca0000000007 */
[----:B------:R-:W-:Y:S01]  /*07a0*/  FSETP.GT.AND P0, PT, |R0|, 1.469367938527859385e-39, PT ;  /* 0x001000000000780b */ /* 0x000fe20003f04200 */
[----:B------:R-:W-:-:S08]  /*07b0*/  DADD R10, R10, -R22 ;  /* 0x000000000a0a7229 */ /* 0x000fd00000000816 */
[----:B--2---:R-:W-:-:S08]  /*07c0*/  DADD R10, R10, R20 ;  /* 0x000000000a0a7229 */ /* 0x004fd00000000014 */
[----:B------:R-:W-:Y:S01]  /*07d0*/  DFMA R10, R10, R4, R14 ;  /* 0x000000040a0a722b */ /* 0x000fe2000000000e */
[----:B------:R-:W-:Y:S10]  /*07e0*/  @P0 BRA P1, `(.L_x_3) ;  /* 0x0000000000180947 */ /* 0x000ff40000800000 */
[----:B------:R-:W-:Y:S01]  /*07f0*/  IMAD.MOV.U32 R4, RZ, RZ, R18 ;  /* 0x000000ffff047224 */ /* 0x000fe200078e0012 */
[----:B------:R-:W-:Y:S01]  /*0800*/  MOV R0, 0x850 ;  /* 0x0000085000007802 */ /* 0x000fe20000000f00 */
[----:B------:R-:W-:Y:S02]  /*0810*/  IMAD.MOV.U32 R5, RZ, RZ, R19 ;  /* 0x000000ffff057224 */ /* 0x000fe400078e0013 */
[----:B------:R-:W-:Y:S02]  /*0820*/  IMAD.MOV.U32 R6, RZ, RZ, R8 ;  /* 0x000000ffff067224 */ /* 0x000fe400078e0008 */
[----:B------:R-:W-:-:S07]  /*0830*/  IMAD.MOV.U32 R7, RZ, RZ, R9 ;  /* 0x000000ffff077224 */ /* 0x000fce00078e0009 */
[----:B------:R-:W-:Y:S05]  /*0840*/  CALL.REL.NOINC `($__internal_0_$__cuda_sm20_div_rn_f64_full) ;  /* 0x0000000000207944 */ /* 0x000fea0003c00000 */
.L_x_3:
[----:B------:R-:W0:Y:S01]  /*0850*/  LDC.64 R4, c[0x0][0x388] ;  /* 0x0000e200ff047b82 */ /* 0x000e220000000a00 */
[----:B------:R-:W1:Y:S01]  /*0860*/  LDCU.64 UR6, c[0x0][0x3c8] ;  /* 0x00007900ff0677ac */ /* 0x000e620008000a00 */
[----:B------:R-:W-:-:S07]  /*0870*/  DADD R10, R10, R6 ;  /* 0x000000000a0a7229 */ /* 0x000fce0000000006 */
[----:B------:R-:W-:Y:S01]  /*0880*/  STG.E.64 desc[UR4][R16.64+0x8], R10 ;  /* 0x0000080a10007986 */ /* 0x000fe2000c101b04 */
[----:B-1----:R-:W-:Y:S01]  /*0890*/  DFMA R12, R12, R14, UR6 ;  /* 0x000000060c0c7e2b */ /* 0x002fe2000800000e */
[----:B0-----:R-:W-:-:S06]  /*08a0*/  IMAD.WIDE R2, R2, 0x8, R4 ;  /* 0x0000000802027825 */ /* 0x001fcc00078e0204 */
[----:B------:R-:W-:Y:S01]  /*08b0*/  STG.E.64 desc[UR4][R2.64], R12 ;  /* 0x0000000c02007986 */ /* 0x000fe2000c101b04 */
[----:B------:R-:W-:Y:S05]  /*08c0*/  EXIT ;  /* 0x000000000000794d */ /* 0x000fea0003800000 */
        .weak           $__internal_0_$__cuda_sm20_div_rn_f64_full
        .type           $__internal_0_$__cuda_sm20_div_rn_f64_full,@function
        .size           $__internal_0_$__cuda_sm20_div_rn_f64_full,(.L_x_10 - $__internal_0_$__cuda_sm20_div_rn_f64_full)
$__internal_0_$__cuda_sm20_div_rn_f64_full:
[C---:B------:R-:W-:Y:S01]  /*08d0*/  FSETP.GEU.AND P0, PT, |R7|.reuse, 1.469367938527859385e-39, PT ;  /* 0x001000000700780b */ /* 0x040fe20003f0e200 */
[----:B------:R-:W-:Y:S01]  /*08e0*/  IMAD.MOV.U32 R26, RZ, RZ, 0x1ca00000 ;  /* 0x1ca00000ff1a7424 */ /* 0x000fe200078e00ff */
[----:B------:R-:W-:Y:S01]  /*08f0*/  LOP3.LUT R8, R7, 0x800fffff, RZ, 0xc0, !PT ;  /* 0x800fffff07087812 */ /* 0x000fe200078ec0ff */
[----:B------:R-:W-:Y:S01]  /*0900*/  BSSY.RECONVERGENT B0, `(.L_x_4) ;  /* 0x0000054000007945 */ /* 0x000fe20003800200 */
[----:B------:R-:W-:Y:S02]  /*0910*/  MOV R18, 0x1 ;  /* 0x0000000100127802 */ /* 0x000fe40000000f00 */
[----:B------:R-:W-:Y:S01]  /*0920*/  LOP3.LUT R9, R8, 0x3ff00000, RZ, 0xfc, !PT ;  /* 0x3ff0000008097812 */ /* 0x000fe200078efcff */
[----:B------:R-:W-:Y:S01]  /*0930*/  IMAD.MOV.U32 R8, RZ, RZ, R6 ;  /* 0x000000ffff087224 */ /* 0x000fe200078e0006 */
[C---:B------:R-:W-:Y:S02]  /*0940*/  FSETP.GEU.AND P2, PT, |R5|.reuse, 1.469367938527859385e-39, PT ;  /* 0x001000000500780b */ /* 0x040fe40003f4e200 */
[----:B------:R-:W-:-:S02]  /*0950*/  LOP3.LUT R3, R5, 0x7ff00000, RZ, 0xc0, !PT ;  /* 0x7ff0000005037812 */ /* 0x000fc400078ec0ff */
[----:B------:R-:W-:Y:S01]  /*0960*/  LOP3.LUT R28, R7, 0x7ff00000, RZ, 0xc0, !PT ;  /* 0x7ff00000071c7812 */ /* 0x000fe200078ec0ff */
[----:B------:R-:W-:-:S03]  /*0970*/  @!P0 DMUL R8, R6, 8.98846567431157953865e+307 ;  /* 0x7fe0000006088828 */ /* 0x000fc60000000000 */
[----:B------:R-:W-:-:S03]  /*0980*/  ISETP.GE.U32.AND P1, PT, R3, R28, PT ;  /* 0x0000001c0300720c */ /* 0x000fc60003f26070 */
[----:B------:R-:W0:Y:S02]  /*0990*/  MUFU.RCP64H R19, R9 ;  /* 0x0000000900137308 */ /* 0x000e240000001800 */
[----:B------:R-:W-:Y:S02]  /*09a0*/  @!P2 LOP3.LUT R20, R7, 0x7ff00000, RZ, 0xc0, !PT ;  /* 0x7ff000000714a812 */ /* 0x000fe400078ec0ff */
[----:B------:R-:W-:Y:S02]  /*09b0*/  @!P0 LOP3.LUT R28, R9, 0x7ff00000, RZ, 0xc0, !PT ;  /* 0x7ff00000091c8812 */ /* 0x000fe400078ec0ff */
[----:B------:R-:W-:-:S04]  /*09c0*/  @!P2 ISETP.GE.U32.AND P3, PT, R3, R20, PT ;  /* 0x000000140300a20c */ /* 0x000fc80003f66070 */
[----:B------:R-:W-:-:S04]  /*09d0*/  @!P2 SEL R21, R26, 0x63400000, !P3 ;  /* 0x634000001a15a807 */ /* 0x000fc80005800000 */
[----:B------:R-:W-:Y:S01]  /*09e0*/  @!P2 LOP3.LUT R24, R21, 0x80000000, R5, 0xf8, !PT ;  /* 0x800000001518a812 */ /* 0x000fe200078ef805 */
[----:B0-----:R-:W-:-:S03]  /*09f0*/  DFMA R22, R18, -R8, 1 ;  /* 0x3ff000001216742b */ /* 0x001fc60000000808 */
[----:B------:R-:W-:Y:S01]  /*0a00*/  @!P2 LOP3.LUT R25, R24, 0x100000, RZ, 0xfc, !PT ;  /* 0x001000001819a812 */ /* 0x000fe200078efcff */
[----:B------:R-:W-:-:S04]  /*0a10*/  @!P2 IMAD.MOV.U32 R24, RZ, RZ, RZ ;  /* 0x000000ffff18a224 */ /* 0x000fc800078e00ff */
[----:B------:R-:W-:-:S08]  /*0a20*/  DFMA R22, R22, R22, R22 ;  /* 0x000000161616722b */ /* 0x000fd00000000016 */
[----:B------:R-:W-:Y:S01]  /*0a30*/  DFMA R22, R18, R22, R18 ;  /* 0x000000161216722b */ /* 0x000fe20000000012 */
[----:B------:R-:W-:Y:S01]  /*0a40*/  SEL R19, R26, 0x63400000, !P1 ;  /* 0x634000001a137807 */ /* 0x000fe20004800000 */
[----:B------:R-:W-:-:S03]  /*0a50*/  IMAD.MOV.U32 R18, RZ, RZ, R4 ;  /* 0x000000ffff127224 */ /* 0x000fc600078e0004 */
[----:B------:R-:W-:-:S03]  /*0a60*/  LOP3.LUT R19, R19, 0x800fffff, R5, 0xf8, !PT ;  /* 0x800fffff13137812 */ /* 0x000fc600078ef805 */
[----:B------:R-:W-:-:S03]  /*0a70*/  DFMA R20, R22, -R8, 1 ;  /* 0x3ff000001614742b */ /* 0x000fc60000000808 */
[----:B------:R-:W-:-:S05]  /*0a80*/  @!P2 DFMA R18, R18, 2, -R24 ;  /* 0x400000001212a82b */ /* 0x000fca0000000818 */
[----:B------:R-:W-:-:S08]  /*0a90*/  DFMA R20, R22, R20, R22 ;  /* 0x000000141614722b */ /* 0x000fd00000000016 */
[----:B------:R-:W-:-:S08]  /*0aa0*/  DMUL R22, R20, R18 ;  /* 0x0000001214167228 */ /* 0x000fd00000000000 */
[----:B------:R-:W-:-:S08]  /*0ab0*/  DFMA R24, R22, -R8, R18 ;  /* 0x800000081618722b */ /* 0x000fd00000000012 */
[----:B------:R-:W-:Y:S01]  /*0ac0*/  DFMA R24, R20, R24, R22 ;  /* 0x000000181418722b */ /* 0x000fe20000000016 */
[----:B------:R-:W-:Y:S01]  /*0ad0*/  IMAD.MOV.U32 R20, RZ, RZ, R3 ;  /* 0x000000ffff147224 */ /* 0x000fe200078e0003 */
[----:B------:R-:W-:-:S05]  /*0ae0*/  @!P2 LOP3.LUT R20, R19, 0x7ff00000, RZ, 0xc0, !PT ;  /* 0x7ff000001314a812 */ /* 0x000fca00078ec0ff */
[----:B------:R-:W-:-:S05]  /*0af0*/  VIADD R21, R20, 0xffffffff ;  /* 0xffffffff14157836 */ /* 0x000fca0000000000 */
[----:B------:R-:W-:Y:S01]  /*0b00*/  ISETP.GT.U32.AND P0, PT, R21, 0x7feffffe, PT ;  /* 0x7feffffe1500780c */ /* 0x000fe20003f04070 */
[----:B------:R-:W-:-:S05]  /*0b10*/  VIADD R21, R28, 0xffffffff ;  /* 0xffffffff1c157836 */ /* 0x000fca0000000000 */
[----:B------:R-:W-:-:S13]  /*0b20*/  ISETP.GT.U32.OR P0, PT, R21, 0x7feffffe, P0 ;  /* 0x7feffffe1500780c */ /* 0x000fda0000704470 */
[----:B------:R-:W-:Y:S05]  /*0b30*/  @P0 BRA `(.L_x_5) ;  /* 0x00000000006c0947 */ /* 0x000fea0003800000 */
[----:B------:R-:W-:-:S04]  /*0b40*/  LOP3.LUT R20, R7, 0x7ff00000, RZ, 0xc0, !PT ;  /* 0x7ff0000007147812 */ /* 0x000fc800078ec0ff */
[CC--:B------:R-:W-:Y:S02]  /*0b50*/  VIADDMNMX R4, R3.reuse, -R20.reuse, 0xb9600000, !PT ;  /* 0xb960000003047446 */ /* 0x0c0fe40007800914 */
[----:B------:R-:W-:Y:S02]  /*0b60*/  ISETP.GE.U32.AND P0, PT, R3, R20, PT ;  /* 0x000000140300720c */ /* 0x000fe40003f06070 */
[----:B------:R-:W-:Y:S02]  /*0b70*/  VIMNMX R3, PT, PT, R4, 0x46a00000, PT ;  /* 0x46a0000004037848 */ /* 0x000fe40003fe0100 */
[----:B------:R-:W-:Y:S02]  /*0b80*/  SEL R26, R26, 0x63400000, !P0 ;  /* 0x634000001a1a7807 */ /* 0x000fe40004000000 */
[----:B------:R-:W-:-:S03]  /*0b90*/  MOV R4, RZ ;  /* 0x000000ff00047202 */ /* 0x000fc60000000f00 */
[----:B------:R-:W-:-:S04]  /*0ba0*/  IMAD.IADD R3, R3, 0x1, -R26 ;  /* 0x0000000103037824 */ /* 0x000fc800078e0a1a */
[----:B------:R-:W-:-:S06]  /*0bb0*/  VIADD R5, R3, 0x7fe00000 ;  /* 0x7fe0000003057836 */ /* 0x000fcc0000000000 */
[----:B------:R-:W-:-:S10]  /*0bc0*/  DMUL R22, R24, R4 ;  /* 0x0000000418167228 */ /* 0x000fd40000000000 */
[----:B------:R-:W-:-:S13]  /*0bd0*/  FSETP.GTU.AND P0, PT, |R23|, 1.469367938527859385e-39, PT ;  /* 0x001000001700780b */ /* 0x000fda0003f0c200 */
[----:B------:R-:W-:Y:S05]  /*0be0*/  @P0 BRA `(.L_x_6) ;  /* 0x0000000000940947 */ /* 0x000fea0003800000 */
[----:B------:R-:W-:Y:S01]  /*0bf0*/  DFMA R8, R24, -R8, R18 ;  /* 0x800000081808722b */ /* 0x000fe20000000012 */
[----:B------:R-:W-:-:S09]  /*0c00*/  IMAD.MOV.U32 R4, RZ, RZ, RZ ;  /* 0x000000ffff047224 */ /* 0x000fd200078e00ff */
[C---:B------:R-:W-:Y:S02]  /*0c10*/  FSETP.NEU.AND P0, PT, R9.reuse, RZ, PT ;  /* 0x000000ff0900720b */ /* 0x040fe40003f0d000 */
[----:B------:R-:W-:-:S04]  /*0c20*/  LOP3.LUT R19, R9, 0x80000000, R7, 0x48, !PT ;  /* 0x8000000009137812 */ /* 0x000fc800078e4807 */
[----:B------:R-:W-:-:S07]  /*0c30*/  LOP3.LUT R5, R19, R5, RZ, 0xfc, !PT ;  /* 0x0000000513057212 */ /* 0x000fce00078efcff */
[----:B------:R-:W-:Y:S05]  /*0c40*/  @!P0 BRA `(.L_x_6) ;  /* 0x00000000007c8947 */ /* 0x000fea0003800000 */
[----:B------:R-:W-:Y:S01]  /*0c50*/  IMAD.MOV R7, RZ, RZ, -R3 ;  /* 0x000000ffff077224 */ /* 0x000fe200078e0a03 */
[----:B------:R-:W-:Y:S01]  /*0c60*/  DMUL.RP R4, R24, R4 ;  /* 0x0000000418047228 */ /* 0x000fe20000008000 */
[----:B------:R-:W-:Y:S01]  /*0c70*/  IMAD.MOV.U32 R6, RZ, RZ, RZ ;  /* 0x000000ffff067224 */ /* 0x000fe200078e00ff */
[----:B------:R-:W-:-:S05]  /*0c80*/  IADD3 R3, PT, PT, -R3, -0x43300000, RZ ;  /* 0xbcd0000003037810 */ /* 0x000fca0007ffe1ff */
[----:B------:R-:W-:-:S03]  /*0c90*/  DFMA R6, R22, -R6, R24 ;  /* 0x800000061606722b */ /* 0x000fc60000000018 */
[----:B------:R-:W-:-:S07]  /*0ca0*/  LOP3.LUT R19, R5, R19, RZ, 0x3c, !PT ;  /* 0x0000001305137212 */ /* 0x000fce00078e3cff */
[----:B------:R-:W-:-:S04]  /*0cb0*/  FSETP.NEU.AND P0, PT, |R7|, R3, PT ;  /* 0x000000030700720b */ /* 0x000fc80003f0d200 */
[----:B------:R-:W-:Y:S02]  /*0cc0*/  FSEL R22, R4, R22, !P0 ;  /* 0x0000001604167208 */ /* 0x000fe40004000000 */
[----:B------:R-:W-:Y:S01]  /*0cd0*/  FSEL R23, R19, R23, !P0 ;  /* 0x0000001713177208 */ /* 0x000fe20004000000 */
[----:B------:R-:W-:Y:S06]  /*0ce0*/  BRA `(.L_x_6) ;  /* 0x0000000000547947 */ /* 0x000fec0003800000 */
.L_x_5:
[----:B------:R-:W-:-:S14]  /*0cf0*/  DSETP.NAN.AND P0, PT, R4, R4, PT ;  /* 0x000000040400722a */ /* 0x000fdc0003f08000 */
[----:B------:R-:W-:Y:S05]  /*0d00*/  @P0 BRA `(.L_x_7) ;  /* 0x0000000000440947 */ /* 0x000fea0003800000 */
[----:B------:R-:W-:-:S14]  /*0d10*/  DSETP.NAN.AND P0, PT, R6, R6, PT ;  /* 0x000000060600722a */ /* 0x000fdc0003f08000 */
[----:B------:R-:W-:Y:S05]  /*0d20*/  @P0 BRA `(.L_x_8) ;  /* 0x0000000000300947 */ /* 0x000fea0003800000 */
[----:B------:R-:W-:Y:S01]  /*0d30*/  ISETP.NE.AND P0, PT, R20, R28, PT ;  /* 0x0000001c1400720c */ /* 0x000fe20003f05270 */
[----:B------:R-:W-:Y:S02]  /*0d40*/  IMAD.MOV.U32 R22, RZ, RZ, 0x0 ;  /* 0x00000000ff167424 */ /* 0x000fe400078e00ff */
[----:B------:R-:W-:-:S10]  /*0d50*/  IMAD.MOV.U32 R23, RZ, RZ, -0x80000 ;  /* 0xfff80000ff177424 */ /* 0x000fd400078e00ff */
[----:B------:R-:W-:Y:S05]  /*0d60*/  @!P0 BRA `(.L_x_6) ;  /* 0x0000000000348947 */ /* 0x000fea0003800000 */
[----:B------:R-:W-:Y:S02]  /*0d70*/  ISETP.NE.AND P0, PT, R20, 0x7ff00000, PT ;  /* 0x7ff000001400780c */ /* 0x000fe40003f05270 */
[----:B------:R-:W-:Y:S02]  /*0d80*/  LOP3.LUT R23, R5, 0x80000000, R7, 0x48, !PT ;  /* 0x8000000005177812 */ /* 0x000fe400078e4807 */
[----:B------:R-:W-:-:S13]  /*0d90*/  ISETP.EQ.OR P0, PT, R28, RZ, !P0 ;  /* 0x000000ff1c00720c */ /* 0x000fda0004702670 */
[----:B------:R-:W-:Y:S01]  /*0da0*/  @P0 LOP3.LUT R3, R23, 0x7ff00000, RZ, 0xfc, !PT ;  /* 0x7ff0000017030812 */ /* 0x000fe200078efcff */
[----:B------:R-:W-:Y:S02]  /*0db0*/  @!P0 IMAD.MOV.U32 R22, RZ, RZ, RZ ;  /* 0x000000ffff168224 */ /* 0x000fe400078e00ff */
[----:B------:R-:W-:Y:S01]  /*0dc0*/  @P0 IMAD.MOV.U32 R22, RZ, RZ, RZ ;  /* 0x000000ffff160224 */ /* 0x000fe200078e00ff */
[----:B------:R-:W-:Y:S01]  /*0dd0*/  @P0 MOV R23, R3 ;  /* 0x0000000300170202 */ /* 0x000fe20000000f00 */
[----:B------:R-:W-:Y:S06]  /*0de0*/  BRA `(.L_x_6) ;  /* 0x0000000000147947 */ /* 0x000fec0003800000 */
.L_x_8:
[----:B------:R-:W-:Y:S01]  /*0df0*/  LOP3.LUT R23, R7, 0x80000, RZ, 0xfc, !PT ;  /* 0x0008000007177812 */ /* 0x000fe200078efcff */
[----:B------:R-:W-:Y:S01]  /*0e00*/  IMAD.MOV.U32 R22, RZ, RZ, R6 ;  /* 0x000000ffff167224 */ /* 0x000fe200078e0006 */
[----:B------:R-:W-:Y:S06]  /*0e10*/  BRA `(.L_x_6) ;  /* 0x0000000000087947 */ /* 0x000fec0003800000 */
.L_x_7:
[----:B------:R-:W-:Y:S01]  /*0e20*/  LOP3.LUT R23, R5, 0x80000, RZ, 0xfc, !PT ;  /* 0x0008000005177812 */ /* 0x000fe200078efcff */
[----:B------:R-:W-:-:S07]  /*0e30*/  IMAD.MOV.U32 R22, RZ, RZ, R4 ;  /* 0x000000ffff167224 */ /* 0x000fce00078e0004 */
.L_x_6:
[----:B------:R-:W-:Y:S05]  /*0e40*/  BSYNC.RECONVERGENT B0 ;  /* 0x0000000000007941 */ /* 0x000fea0003800200 */
.L_x_4:
[----:B------:R-:W-:Y:S02]  /*0e50*/  IMAD.MOV.U32 R4, RZ, RZ, R0 ;  /* 0x000000ffff047224 */ /* 0x000fe400078e0000 */
[----:B------:R-:W-:Y:S02]  /*0e60*/  IMAD.MOV.U32 R5, RZ, RZ, 0x0 ;  /* 0x00000000ff057424 */ /* 0x000fe400078e00ff */
[----:B------:R-:W-:Y:S02]  /*0e70*/  IMAD.MOV.U32 R6, RZ, RZ, R22 ;  /* 0x000000ffff067224 */ /* 0x000fe400078e0016 */
[----:B------:R-:W-:Y:S01]  /*0e80*/  IMAD.MOV.U32 R7, RZ, RZ, R23 ;  /* 0x000000ffff077224 */ /* 0x000fe200078e0017 */
[----:B------:R-:W-:Y:S06]  /*0e90*/  RET.REL.NODEC R4 `(_Z20calculateTemperaturePdS_iiddiddddd) ;  /* 0xfffffff004587950 */ /* 0x000fec0003c3ffff */
.L_x_9:
[----:B------:R-:W-:-:S00]  /*0ea0*/  BRA `(.L_x_9) ;  /* 0xfffffffc00fc7947 */ /* 0x000fc0000383ffff */
[----:B------:R-:W-:-:S00]  /*0eb0*/  NOP ;  /* 0x0000000000007918 */ /* 0x000fc00000000000 */
        /* <DEDUP_REMOVED lines=12> */
.L_x_10:


//--------------------- .nv.shared.reserved.0     --------------------------
	.section	.nv.shared.reserved.0,"aw",@nobits
	.weak		__nv_reservedSMEM_offset_0_alias
	.size		__nv_reservedSMEM_offset_0_alias, 0, 64
	.other		__nv_reservedSMEM_offset_0_alias,@"STO_CUDA_RESERVED_SHARED STV_DEFAULT"
__nv_reservedSMEM_offset_0_alias:
	.zero		0
	.zero		64


//--------------------- .nv.constant0._Z20calculateTemperaturePdS_iiddiddddd --------------------------
	.section	.nv.constant0._Z20calculateTemperaturePdS_iiddiddddd,"a",@progbits
	.sectionflags	@""
	.align	4
.nv.constant0._Z20calculateTemperaturePdS_iiddiddddd:
	.zero		984


//--------------------- SYMBOLS --------------------------

	.type		.nv.reservedSmem.offset0,@object
	.size		.nv.reservedSmem.offset0,0x4
